//
// Generated by NVIDIA NVVM Compiler
//
// Compiler Build ID: CL-36424714
// Cuda compilation tools, release 13.0, V13.0.88
// Based on NVVM 20.0.0
//

.version 9.0
.target sm_100
.address_size 64

	// .globl	_Z16print3DGridArrayPii
.extern .func  (.param .b32 func_retval0) vprintf
(
	.param .b64 vprintf_param_0,
	.param .b64 vprintf_param_1
)
;
.global .align 1 .b8 $str[32] = {116, 105, 100, 32, 58, 32, 37, 100, 44, 32, 103, 105, 100, 32, 58, 32, 37, 100, 124, 32, 118, 97, 108, 117, 101, 32, 58, 32, 37, 100, 10};

.visible .entry _Z16print3DGridArrayPii(
	.param .u64 .ptr .align 1 _Z16print3DGridArrayPii_param_0,
	.param .u32 _Z16print3DGridArrayPii_param_1
)
{
	.local .align 8 .b8 	__local_depot0[16];
	.reg .b64 	%SP;
	.reg .b64 	%SPL;
	.reg .pred 	%p<2>;
	.reg .b32 	%r<12>;
	.reg .b64 	%rd<9>;

	mov.u64 	%SPL, __local_depot0;
	cvta.local.u64 	%SP, %SPL;
	ld.param.u64 	%rd1, [_Z16print3DGridArrayPii_param_0];
	ld.param.u32 	%r3, [_Z16print3DGridArrayPii_param_1];
	mov.u32 	%r1, %tid.x;
	mov.u32 	%r4, %ctaid.x;
	mov.u32 	%r5, %ntid.x;
	mov.u32 	%r6, %nctaid.x;
	mov.u32 	%r7, %ctaid.y;
	mad.lo.s32 	%r8, %r7, %r6, %r4;
	mad.lo.s32 	%r2, %r8, %r5, %r1;
	setp.ge.s32 	%p1, %r2, %r3;
	@%p1 bra 	$L__BB0_2;
	add.u64 	%rd2, %SP, 0;
	add.u64 	%rd3, %SPL, 0;
	cvta.to.global.u64 	%rd4, %rd1;
	mul.wide.s32 	%rd5, %r2, 4;
	add.s64 	%rd6, %rd4, %rd5;
	ld.global.u32 	%r9, [%rd6];
	st.local.v2.u32 	[%rd3], {%r1, %r2};
	st.local.u32 	[%rd3+8], %r9;
	mov.u64 	%rd7, $str;
	cvta.global.u64 	%rd8, %rd7;
	{ // callseq 0, 0
	.param .b64 param0;
	st.param.b64 	[param0], %rd8;
	.param .b64 param1;
	st.param.b64 	[param1], %rd2;
	.param .b32 retval0;
	call.uni (retval0), 
	vprintf, 
	(
	param0, 
	param1
	);
	ld.param.b32 	%r10, [retval0];
	} // callseq 0
$L__BB0_2:
	ret;

}


// ===== COMPILED SASS (sm_100) =====

	.target	sm_100

	.elftype	@"ET_EXEC"


//--------------------- .note.nv.tkinfo           --------------------------
	.section	.note.nv.tkinfo,"",@"SHT_NOTE"
	.sectionflags	@"SHF_NOTE_NV_TKINFO"
	.tkinfo
        /*0018*/ 	.word	0x00000002
        /*0030*/ 	.string	""
        /*0030*/ 	.string	"ptxas"
        /*0030*/ 	.string	"Cuda compilation tools, release 13.0, V13.0.88"
        /*0030*/ 	.string	"Build cuda_13.0.r13.0/compiler.36424714_0"
        /*0030*/ 	.string	"-arch sm_100 -m 64 "



//--------------------- .note.nv.cuinfo           --------------------------
	.section	.note.nv.cuinfo,"",@"SHT_NOTE"
	.sectionflags	@"SHF_NOTE_NV_CUINFO"
        /*0018*/ 	.short	0x0002
        /*001a*/ 	.short	0x0064
        /*001c*/ 	.short	0x0082
	.zero		2


//--------------------- .nv.info                  --------------------------
	.section	.nv.info,"",@"SHT_CUDA_INFO"
	.align	4


	//----- nvinfo : EIATTR_REGCOUNT
	.align		4
        /*0000*/ 	.byte	0x04, 0x2f
        /*0002*/ 	.short	(.L_2 - .L_1)
	.align		4
.L_1:
        /*0004*/ 	.word	index@(_Z16print3DGridArrayPii)
        /*0008*/ 	.word	0x00000018


	//----- nvinfo : EIATTR_FRAME_SIZE
	.align		4
.L_2:
        /*000c*/ 	.byte	0x04, 0x11
        /*000e*/ 	.short	(.L_4 - .L_3)
	.align		4
.L_3:
        /*0010*/ 	.word	index@(_Z16print3DGridArrayPii)
        /*0014*/ 	.word	0x00000010


	//----- nvinfo : EIATTR_MIN_STACK_SIZE
	.align		4
.L_4:
        /*0018*/ 	.byte	0x04, 0x12
        /*001a*/ 	.short	(.L_6 - .L_5)
	.align		4
.L_5:
        /*001c*/ 	.word	index@(_Z16print3DGridArrayPii)
        /*0020*/ 	.word	0x00000010
.L_6:


//--------------------- .nv.compat                --------------------------
	.section	.nv.compat,"",@"SHT_CUDA_COMPAT_INFO"
	.align	4
        /*0000*/ 	.byte	0x02, 0x09, 0x00, 0x00, 0x02, 0x02, 0x01, 0x00, 0x02, 0x05, 0x05, 0x00, 0x03, 0x07, 0x01, 0x01
        /*0010*/ 	.byte	0x02, 0x03, 0x00, 0x00, 0x02, 0x06, 0x01, 0x00, 0x04, 0x0b, 0x08, 0x00, 0x09, 0x00, 0x00, 0x00
        /*0020*/ 	.byte	0x00, 0x00, 0x00, 0x00


//--------------------- .nv.info._Z16print3DGridArrayPii --------------------------
	.section	.nv.info._Z16print3DGridArrayPii,"",@"SHT_CUDA_INFO"
	.sectionflags	@""
	.align	4


	//----- nvinfo : EIATTR_CUDA_API_VERSION
	.align		4
        /*0000*/ 	.byte	0x04, 0x37
        /*0002*/ 	.short	(.L_8 - .L_7)
.L_7:
        /*0004*/ 	.word	0x00000082


	//----- nvinfo : EIATTR_KPARAM_INFO
	.align		4
.L_8:
        /*0008*/ 	.byte	0x04, 0x17
        /*000a*/ 	.short	(.L_10 - .L_9)
.L_9:
        /*000c*/ 	.word	0x00000000
        /*0010*/ 	.short	0x0001
        /*0012*/ 	.short	0x0008
        /*0014*/ 	.byte	0x00, 0xf0, 0x11, 0x00


	//----- nvinfo : EIATTR_KPARAM_INFO
	.align		4
.L_10:
        /*0018*/ 	.byte	0x04, 0x17
        /*001a*/ 	.short	(.L_12 - .L_11)
.L_11:
        /*001c*/ 	.word	0x00000000
        /*0020*/ 	.short	0x0000
        /*0022*/ 	.short	0x0000
        /*0024*/ 	.byte	0x00, 0xf5, 0x21, 0x00


	//----- nvinfo : EIATTR_SPARSE_MMA_MASK
	.align		4
.L_12:
        /*0028*/ 	.byte	0x03, 0x50
        /*002a*/ 	.short	0x0000


	//----- nvinfo : EIATTR_MAXREG_COUNT
	.align		4
        /*002c*/ 	.byte	0x03, 0x1b
        /*002e*/ 	.short	0x00ff


	//----- nvinfo : EIATTR_EXTERNS
	.align		4
        /*0030*/ 	.byte	0x04, 0x0f
        /*0032*/ 	.short	(.L_14 - .L_13)


	//   ....[0]....
	.align		4
.L_13:
        /*0034*/ 	.word	index@(vprintf)


	//----- nvinfo : EIATTR_MERCURY_ISA_VERSION
	.align		4
.L_14:
        /*0038*/ 	.byte	0x03, 0x5f
        /*003a*/ 	.short	0x0101


	//----- nvinfo : EIATTR_VRC_CTA_INIT_COUNT
	.align		4
        /*003c*/ 	.byte	0x02, 0x4a
	.zero		1
	.zero		1


	//----- nvinfo : EIATTR_SYSCALL_OFFSETS
	.align		4
        /*0040*/ 	.byte	0x04, 0x46
        /*0042*/ 	.short	(.L_16 - .L_15)


	//   ....[0]....
.L_15:
        /*0044*/ 	.word	0x000001c0


	//----- nvinfo : EIATTR_EXIT_INSTR_OFFSETS
	.align		4
.L_16:
        /*0048*/ 	.byte	0x04, 0x1c
        /*004a*/ 	.short	(.L_18 - .L_17)


	//   ....[0]....
.L_17:
        /*004c*/ 	.word	0x000000f0


	//   ....[1]....
        /*0050*/ 	.word	0x000001d0


	//----- nvinfo : EIATTR_CRS_STACK_SIZE
	.align		4
.L_18:
        /*0054*/ 	.byte	0x04, 0x1e
        /*0056*/ 	.short	(.L_20 - .L_19)
.L_19:
        /*0058*/ 	.word	0x00000000


	//----- nvinfo : EIATTR_CBANK_PARAM_SIZE
	.align		4
.L_20:
        /*005c*/ 	.byte	0x03, 0x19
        /*005e*/ 	.short	0x000c


	//----- nvinfo : EIATTR_PARAM_CBANK
	.align		4
        /*0060*/ 	.byte	0x04, 0x0a
        /*0062*/ 	.short	(.L_22 - .L_21)
	.align		4
.L_21:
        /*0064*/ 	.word	index@(.nv.constant0._Z16print3DGridArrayPii)
        /*0068*/ 	.short	0x0380
        /*006a*/ 	.short	0x000c


	//----- nvinfo : EIATTR_SW_WAR
	.align		4
.L_22:
        /*006c*/ 	.byte	0x04, 0x36
        /*006e*/ 	.short	(.L_24 - .L_23)
.L_23:
        /*0070*/ 	.word	0x00000008
.L_24:


//--------------------- .nv.callgraph             --------------------------
	.section	.nv.callgraph,"",@"SHT_CUDA_CALLGRAPH"
	.align	4
	.sectionentsize	8
	.align		4
        /*0000*/ 	.word	0x00000000
	.align		4
        /*0004*/ 	.word	0xffffffff
	.align		4
        /*0008*/ 	.word	index@(_Z16print3DGridArrayPii)
	.align		4
        /*000c*/ 	.word	index@(vprintf)
	.align		4
        /*0010*/ 	.word	0x00000000
	.align		4
        /*0014*/ 	.word	0xfffffffe
	.align		4
        /*0018*/ 	.word	0x00000000
	.align		4
        /*001c*/ 	.word	0xfffffffd
	.align		4
        /*0020*/ 	.word	0x00000000
	.align		4
        /*0024*/ 	.word	0xfffffffc


//--------------------- .nv.constant4             --------------------------
	.section	.nv.constant4,"a",@progbits
	.align	8
	.align		8
.nv.constant4:
        /*0000*/ 	.dword	vprintf
	.align		8
        /*0008*/ 	.dword	$str


//--------------------- .text._Z16print3DGridArrayPii --------------------------
	.section	.text._Z16print3DGridArrayPii,"ax",@progbits
	.align	128
        .global         _Z16print3DGridArrayPii
        .type           _Z16print3DGridArrayPii,@function
        .size           _Z16print3DGridArrayPii,(.L_x_2 - _Z16print3DGridArrayPii)
        .other          _Z16print3DGridArrayPii,@"STO_CUDA_ENTRY STV_DEFAULT"
_Z16print3DGridArrayPii:
.text._Z16print3DGridArrayPii:
[----:B------:R-:W0:Y:S01]  /*0000*/  LDC R1, c[0x0][0x37c] ;  /* 0x0000df00ff017b82 */ /* 0x000e220000000800 */
[----:B------:R-:W1:Y:S01]  /*0010*/  S2R R0, SR_CTAID.Y ;  /* 0x0000000000007919 */ /* 0x000e620000002600 */
[----:B------:R-:W2:Y:S06]  /*0020*/  LDCU UR5, c[0x0][0x2fc] ;  /* 0x00005f80ff0577ac */ /* 0x000eac0008000800 */
[----:B------:R-:W1:Y:S01]  /*0030*/  S2UR UR6, SR_CTAID.X ;  /* 0x00000000000679c3 */ /* 0x000e620000002500 */
[----:B0-----:R-:W-:Y:S01]  /*0040*/  VIADD R1, R1, 0xfffffff0 ;  /* 0xfffffff001017836 */ /* 0x001fe20000000000 */
[----:B------:R-:W0:Y:S01]  /*0050*/  S2R R10, SR_TID.X ;  /* 0x00000000000a7919 */ /* 0x000e220000002100 */
[----:B------:R-:W0:Y:S01]  /*0060*/  LDCU UR7, c[0x0][0x360] ;  /* 0x00006c00ff0777ac */ /* 0x000e220008000800 */
[----:B------:R-:W3:Y:S04]  /*0070*/  LDCU UR8, c[0x0][0x388] ;  /* 0x00007100ff0877ac */ /* 0x000ee80008000800 */
[----:B------:R-:W1:Y:S01]  /*0080*/  LDC R11, c[0x0][0x370] ;  /* 0x0000dc00ff0b7b82 */ /* 0x000e620000000800 */
[----:B------:R-:W4:Y:S02]  /*0090*/  LDCU UR4, c[0x0][0x2f8] ;  /* 0x00005f00ff0477ac */ /* 0x000f240008000800 */
[----:B----4-:R-:W-:Y:S01]  /*00a0*/  IADD3 R6, P1, PT, R1, UR4, RZ ;  /* 0x0000000401067c10 */ /* 0x010fe2000ff3e0ff */
[----:B-1----:R-:W-:-:S04]  /*00b0*/  IMAD R11, R11, R0, UR6 ;  /* 0x000000060b0b7e24 */ /* 0x002fc8000f8e0200 */
[----:B--2---:R-:W-:Y:S02]  /*00c0*/  IMAD.X R7, RZ, RZ, UR5, P1 ;  /* 0x00000005ff077e24 */ /* 0x004fe400088e06ff */
[----:B0-----:R-:W-:-:S05]  /*00d0*/  IMAD R11, R11, UR7, R10 ;  /* 0x000000070b0b7c24 */ /* 0x001fca000f8e020a */
[----:B---3--:R-:W-:-:S13]  /*00e0*/  ISETP.GE.AND P0, PT, R11, UR8, PT ;  /* 0x000000080b007c0c */ /* 0x008fda000bf06270 */
[----:B------:R-:W-:Y:S05]  /*00f0*/  @P0 EXIT ;  /* 0x000000000000094d */ /* 0x000fea0003800000 */
[----:B------:R-:W0:Y:S01]  /*0100*/  LDC.64 R2, c[0x0][0x380] ;  /* 0x0000e000ff027b82 */ /* 0x000e220000000a00 */
[----:B------:R-:W1:Y:S01]  /*0110*/  LDCU.64 UR4, c[0x0][0x358] ;  /* 0x00006b00ff0477ac */ /* 0x000e620008000a00 */
[----:B0-----:R-:W-:-:S06]  /*0120*/  IMAD.WIDE R2, R11, 0x4, R2 ;  /* 0x000000040b027825 */ /* 0x001fcc00078e0202 */
[----:B-1----:R-:W2:Y:S01]  /*0130*/  LDG.E R2, desc[UR4][R2.64] ;  /* 0x0000000402027981 */ /* 0x002ea2000c1e1900 */
[----:B------:R-:W-:Y:S01]  /*0140*/  MOV R0, 0x0 ;  /* 0x0000000000007802 */ /* 0x000fe20000000f00 */
[----:B------:R-:W0:Y:S02]  /*0150*/  LDCU.64 UR4, c[0x4][0x8] ;  /* 0x01000100ff0477ac */ /* 0x000e240008000a00 */
[----:B------:R1:W-:Y:S01]  /*0160*/  STL.64 [R1], R10 ;  /* 0x0000000a01007387 */ /* 0x0003e20000100a00 */
[----:B------:R1:W3:Y:S01]  /*0170*/  LDC.64 R8, c[0x4][R0] ;  /* 0x0100000000087b82 */ /* 0x0002e20000000a00 */
[----:B0-----:R-:W-:Y:S02]  /*0180*/  MOV R4, UR4 ;  /* 0x0000000400047c02 */ /* 0x001fe40008000f00 */
[----:B------:R-:W-:Y:S01]  /*0190*/  MOV R5, UR5 ;  /* 0x0000000500057c02 */ /* 0x000fe20008000f00 */
[----:B--23--:R1:W-:Y:S06]  /*01a0*/  STL [R1+0x8], R2 ;  /* 0x0000080201007387 */ /* 0x00c3ec0000100800 */
[----:B------:R-:W-:-:S07]  /*01b0*/  LEPC R20, `(.L_x_0) ;  /* 0x000000001014794e */ /* 0x000fce0000000000 */
[----:B-1----:R-:W-:Y:S05]  /*01c0*/  CALL.ABS.NOINC R8 ;  /* 0x0000000008007343 */ /* 0x002fea0003c00000 */
.L_x_0:
[----:B------:R-:W-:Y:S05]  /*01d0*/  EXIT ;  /* 0x000000000000794d */ /* 0x000fea0003800000 */
.L_x_1:
[----:B------:R-:W-:-:S00]  /*01e0*/  BRA `(.L_x_1) ;  /* 0xfffffffc00fc7947 */ /* 0x000fc0000383ffff */
[----:B------:R-:W-:-:S00]  /*01f0*/  NOP ;  /* 0x0000000000007918 */ /* 0x000fc00000000000 */
        /* <DEDUP_REMOVED lines=8> */
.L_x_2:


//--------------------- .nv.global.init           --------------------------
	.section	.nv.global.init,"aw",@progbits
.nv.global.init:
	.type		$str,@object
	.size		$str,(.L_0 - $str)
$str:
        /*0000*/ 	.byte	0x74, 0x69, 0x64, 0x20, 0x3a, 0x20, 0x25, 0x64, 0x2c, 0x20, 0x67, 0x69, 0x64, 0x20, 0x3a, 0x20
        /*0010*/ 	.byte	0x25, 0x64, 0x7c, 0x20, 0x76, 0x61, 0x6c, 0x75, 0x65, 0x20, 0x3a, 0x20, 0x25, 0x64, 0x0a, 0x00
.L_0:


//--------------------- .nv.shared.reserved.0     --------------------------
	.section	.nv.shared.reserved.0,"aw",@nobits
	.weak		__nv_reservedSMEM_offset_0_alias
	.size		__nv_reservedSMEM_offset_0_alias, 0, 64
	.other		__nv_reservedSMEM_offset_0_alias,@"STO_CUDA_RESERVED_SHARED STV_DEFAULT"
__nv_reservedSMEM_offset_0_alias:
	.zero		0
	.zero		64


//--------------------- .nv.constant0._Z16print3DGridArrayPii --------------------------
	.section	.nv.constant0._Z16print3DGridArrayPii,"a",@progbits
	.sectionflags	@""
	.align	4
.nv.constant0._Z16print3DGridArrayPii:
	.zero		908


//--------------------- SYMBOLS --------------------------

	.type		.nv.reservedSmem.offset0,@object
	.size		.nv.reservedSmem.offset0,0x4
	.type		vprintf,@function
